//
// Generated by NVIDIA NVVM Compiler
//
// Compiler Build ID: CL-36424714
// Cuda compilation tools, release 13.0, V13.0.88
// Based on NVVM 20.0.0
//

.version 9.0
.target sm_100
.address_size 64

	// .globl	_Z6reducePKfPfi

.visible .entry _Z6reducePKfPfi(
	.param .u64 .ptr .align 1 _Z6reducePKfPfi_param_0,
	.param .u64 .ptr .align 1 _Z6reducePKfPfi_param_1,
	.param .u32 _Z6reducePKfPfi_param_2
)
{
	.reg .pred 	%p<7>;
	.reg .b32 	%r<36>;
	.reg .b32 	%f<19>;
	.reg .b64 	%rd<15>;

	ld.param.u64 	%rd3, [_Z6reducePKfPfi_param_0];
	ld.param.u64 	%rd4, [_Z6reducePKfPfi_param_1];
	ld.param.u32 	%r13, [_Z6reducePKfPfi_param_2];
	cvta.to.global.u64 	%rd1, %rd3;
	cvta.to.global.u64 	%rd5, %rd4;
	mov.u32 	%r14, %tid.x;
	mov.u32 	%r15, %ctaid.x;
	mov.u32 	%r1, %ntid.x;
	mul.lo.s32 	%r16, %r15, %r1;
	mul.lo.s32 	%r17, %r13, %r16;
	mul.lo.s32 	%r18, %r13, %r1;
	add.s32 	%r2, %r17, %r18;
	add.s32 	%r19, %r16, %r14;
	mul.wide.u32 	%rd6, %r19, 4;
	add.s64 	%rd2, %rd5, %rd6;
	mov.b32 	%r20, 0;
	st.global.u32 	[%rd2], %r20;
	add.s32 	%r34, %r17, %r14;
	setp.ge.s32 	%p1, %r14, %r18;
	@%p1 bra 	$L__BB0_7;
	add.s32 	%r21, %r34, %r1;
	max.s32 	%r22, %r2, %r21;
	sub.s32 	%r23, %r22, %r21;
	setp.ne.s32 	%p2, %r23, 0;
	selp.u32 	%r24, 1, 0, %p2;
	selp.s32 	%r25, -1, 0, %p2;
	add.s32 	%r26, %r23, %r25;
	div.u32 	%r27, %r26, %r1;
	add.s32 	%r4, %r27, %r24;
	and.b32  	%r28, %r4, 3;
	setp.eq.s32 	%p3, %r28, 3;
	mov.f32 	%f17, 0f00000000;
	@%p3 bra 	$L__BB0_4;
	add.s32 	%r29, %r4, 1;
	and.b32  	%r30, %r29, 3;
	neg.s32 	%r32, %r30;
	mov.f32 	%f17, 0f00000000;
$L__BB0_3:
	.pragma "nounroll";
	mul.wide.s32 	%rd7, %r34, 4;
	add.s64 	%rd8, %rd1, %rd7;
	ld.global.f32 	%f8, [%rd8];
	max.f32 	%f17, %f17, %f8;
	st.global.f32 	[%rd2], %f17;
	add.s32 	%r34, %r34, %r1;
	add.s32 	%r32, %r32, 1;
	setp.ne.s32 	%p4, %r32, 0;
	@%p4 bra 	$L__BB0_3;
$L__BB0_4:
	setp.lt.u32 	%p5, %r4, 3;
	@%p5 bra 	$L__BB0_7;
	shl.b32 	%r31, %r1, 2;
	cvt.u64.u32 	%rd11, %r31;
$L__BB0_6:
	mul.wide.s32 	%rd9, %r34, 4;
	add.s64 	%rd10, %rd1, %rd9;
	ld.global.f32 	%f9, [%rd10];
	max.f32 	%f10, %f17, %f9;
	st.global.f32 	[%rd2], %f10;
	add.s64 	%rd12, %rd10, %rd11;
	ld.global.f32 	%f11, [%rd12];
	max.f32 	%f12, %f10, %f11;
	st.global.f32 	[%rd2], %f12;
	add.s64 	%rd13, %rd12, %rd11;
	ld.global.f32 	%f13, [%rd13];
	max.f32 	%f14, %f12, %f13;
	st.global.f32 	[%rd2], %f14;
	add.s64 	%rd14, %rd13, %rd11;
	ld.global.f32 	%f15, [%rd14];
	max.f32 	%f17, %f14, %f15;
	st.global.f32 	[%rd2], %f17;
	add.s32 	%r34, %r31, %r34;
	setp.lt.s32 	%p6, %r34, %r2;
	@%p6 bra 	$L__BB0_6;
$L__BB0_7:
	ret;

}


// ===== COMPILED SASS (sm_100) =====

	.target	sm_100

	.elftype	@"ET_EXEC"


//--------------------- .note.nv.tkinfo           --------------------------
	.section	.note.nv.tkinfo,"",@"SHT_NOTE"
	.sectionflags	@"SHF_NOTE_NV_TKINFO"
	.tkinfo
        /*0018*/ 	.word	0x00000002
        /*0030*/ 	.string	""
        /*0030*/ 	.string	"ptxas"
        /*0030*/ 	.string	"Cuda compilation tools, release 13.0, V13.0.88"
        /*0030*/ 	.string	"Build cuda_13.0.r13.0/compiler.36424714_0"
        /*0030*/ 	.string	"-arch sm_100 -m 64 "



//--------------------- .note.nv.cuinfo           --------------------------
	.section	.note.nv.cuinfo,"",@"SHT_NOTE"
	.sectionflags	@"SHF_NOTE_NV_CUINFO"
        /*0018*/ 	.short	0x0002
        /*001a*/ 	.short	0x0064
        /*001c*/ 	.short	0x0082
	.zero		2


//--------------------- .nv.info                  --------------------------
	.section	.nv.info,"",@"SHT_CUDA_INFO"
	.align	4


	//----- nvinfo : EIATTR_REGCOUNT
	.align		4
        /*0000*/ 	.byte	0x04, 0x2f
        /*0002*/ 	.short	(.L_1 - .L_0)
	.align		4
.L_0:
        /*0004*/ 	.word	index@(_Z6reducePKfPfi)
        /*0008*/ 	.word	0x00000016


	//----- nvinfo : EIATTR_FRAME_SIZE
	.align		4
.L_1:
        /*000c*/ 	.byte	0x04, 0x11
        /*000e*/ 	.short	(.L_3 - .L_2)
	.align		4
.L_2:
        /*0010*/ 	.word	index@(_Z6reducePKfPfi)
        /*0014*/ 	.word	0x00000000


	//----- nvinfo : EIATTR_MIN_STACK_SIZE
	.align		4
.L_3:
        /*0018*/ 	.byte	0x04, 0x12
        /*001a*/ 	.short	(.L_5 - .L_4)
	.align		4
.L_4:
        /*001c*/ 	.word	index@(_Z6reducePKfPfi)
        /*0020*/ 	.word	0x00000000
.L_5:


//--------------------- .nv.compat                --------------------------
	.section	.nv.compat,"",@"SHT_CUDA_COMPAT_INFO"
	.align	4
        /*0000*/ 	.byte	0x02, 0x09, 0x00, 0x00, 0x02, 0x02, 0x01, 0x00, 0x02, 0x05, 0x05, 0x00, 0x03, 0x07, 0x01, 0x01
        /*0010*/ 	.byte	0x02, 0x03, 0x00, 0x00, 0x02, 0x06, 0x01, 0x00, 0x04, 0x0b, 0x08, 0x00, 0x09, 0x00, 0x00, 0x00
        /*0020*/ 	.byte	0x00, 0x00, 0x00, 0x00


//--------------------- .nv.info._Z6reducePKfPfi  --------------------------
	.section	.nv.info._Z6reducePKfPfi,"",@"SHT_CUDA_INFO"
	.sectionflags	@""
	.align	4


	//----- nvinfo : EIATTR_CUDA_API_VERSION
	.align		4
        /*0000*/ 	.byte	0x04, 0x37
        /*0002*/ 	.short	(.L_7 - .L_6)
.L_6:
        /*0004*/ 	.word	0x00000082


	//----- nvinfo : EIATTR_KPARAM_INFO
	.align		4
.L_7:
        /*0008*/ 	.byte	0x04, 0x17
        /*000a*/ 	.short	(.L_9 - .L_8)
.L_8:
        /*000c*/ 	.word	0x00000000
        /*0010*/ 	.short	0x0002
        /*0012*/ 	.short	0x0010
        /*0014*/ 	.byte	0x00, 0xf0, 0x11, 0x00


	//----- nvinfo : EIATTR_KPARAM_INFO
	.align		4
.L_9:
        /*0018*/ 	.byte	0x04, 0x17
        /*001a*/ 	.short	(.L_11 - .L_10)
.L_10:
        /*001c*/ 	.word	0x00000000
        /*0020*/ 	.short	0x0001
        /*0022*/ 	.short	0x0008
        /*0024*/ 	.byte	0x00, 0xf5, 0x21, 0x00


	//----- nvinfo : EIATTR_KPARAM_INFO
	.align		4
.L_11:
        /*0028*/ 	.byte	0x04, 0x17
        /*002a*/ 	.short	(.L_13 - .L_12)
.L_12:
        /*002c*/ 	.word	0x00000000
        /*0030*/ 	.short	0x0000
        /*0032*/ 	.short	0x0000
        /*0034*/ 	.byte	0x00, 0xf5, 0x21, 0x00


	//----- nvinfo : EIATTR_SPARSE_MMA_MASK
	.align		4
.L_13:
        /*0038*/ 	.byte	0x03, 0x50
        /*003a*/ 	.short	0x0000


	//----- nvinfo : EIATTR_MAXREG_COUNT
	.align		4
        /*003c*/ 	.byte	0x03, 0x1b
        /*003e*/ 	.short	0x00ff


	//----- nvinfo : EIATTR_MERCURY_ISA_VERSION
	.align		4
        /*0040*/ 	.byte	0x03, 0x5f
        /*0042*/ 	.short	0x0101


	//----- nvinfo : EIATTR_VRC_CTA_INIT_COUNT
	.align		4
        /*0044*/ 	.byte	0x02, 0x4a
	.zero		1
	.zero		1


	//----- nvinfo : EIATTR_EXIT_INSTR_OFFSETS
	.align		4
        /*0048*/ 	.byte	0x04, 0x1c
        /*004a*/ 	.short	(.L_15 - .L_14)


	//   ....[0]....
.L_14:
        /*004c*/ 	.word	0x00000100


	//   ....[1]....
        /*0050*/ 	.word	0x000003f0


	//   ....[2]....
        /*0054*/ 	.word	0x00000580


	//----- nvinfo : EIATTR_CRS_STACK_SIZE
	.align		4
.L_15:
        /*0058*/ 	.byte	0x04, 0x1e
        /*005a*/ 	.short	(.L_17 - .L_16)
.L_16:
        /*005c*/ 	.word	0x00000000


	//----- nvinfo : EIATTR_CBANK_PARAM_SIZE
	.align		4
.L_17:
        /*0060*/ 	.byte	0x03, 0x19
        /*0062*/ 	.short	0x0014


	//----- nvinfo : EIATTR_PARAM_CBANK
	.align		4
        /*0064*/ 	.byte	0x04, 0x0a
        /*0066*/ 	.short	(.L_19 - .L_18)
	.align		4
.L_18:
        /*0068*/ 	.word	index@(.nv.constant0._Z6reducePKfPfi)
        /*006c*/ 	.short	0x0380
        /*006e*/ 	.short	0x0014


	//----- nvinfo : EIATTR_SW_WAR
	.align		4
.L_19:
        /*0070*/ 	.byte	0x04, 0x36
        /*0072*/ 	.short	(.L_21 - .L_20)
.L_20:
        /*0074*/ 	.word	0x00000008
.L_21:


//--------------------- .nv.callgraph             --------------------------
	.section	.nv.callgraph,"",@"SHT_CUDA_CALLGRAPH"
	.align	4
	.sectionentsize	8
	.align		4
        /*0000*/ 	.word	0x00000000
	.align		4
        /*0004*/ 	.word	0xffffffff
	.align		4
        /*0008*/ 	.word	0x00000000
	.align		4
        /*000c*/ 	.word	0xfffffffe
	.align		4
        /*0010*/ 	.word	0x00000000
	.align		4
        /*0014*/ 	.word	0xfffffffd
	.align		4
        /*0018*/ 	.word	0x00000000
	.align		4
        /*001c*/ 	.word	0xfffffffc


//--------------------- .text._Z6reducePKfPfi     --------------------------
	.section	.text._Z6reducePKfPfi,"ax",@progbits
	.align	128
        .global         _Z6reducePKfPfi
        .type           _Z6reducePKfPfi,@function
        .size           _Z6reducePKfPfi,(.L_x_5 - _Z6reducePKfPfi)
        .other          _Z6reducePKfPfi,@"STO_CUDA_ENTRY STV_DEFAULT"
_Z6reducePKfPfi:
.text._Z6reducePKfPfi:
[----:B------:R-:W-:Y:S01]  /*0000*/  LDC R1, c[0x0][0x37c] ;  /* 0x0000df00ff017b82 */ /* 0x000fe20000000800 */
[----:B------:R-:W0:Y:S07]  /*0010*/  S2R R7, SR_TID.X ;  /* 0x0000000000077919 */ /* 0x000e2e0000002100 */
[----:B------:R-:W1:Y:S01]  /*0020*/  LDC R4, c[0x0][0x390] ;  /* 0x0000e400ff047b82 */ /* 0x000e620000000800 */
[----:B------:R-:W1:Y:S01]  /*0030*/  LDCU UR5, c[0x0][0x360] ;  /* 0x00006c00ff0577ac */ /* 0x000e620008000800 */
[----:B------:R-:W2:Y:S06]  /*0040*/  LDCU.64 UR6, c[0x0][0x358] ;  /* 0x00006b00ff0677ac */ /* 0x000eac0008000a00 */
[----:B------:R-:W3:Y:S08]  /*0050*/  S2UR UR4, SR_CTAID.X ;  /* 0x00000000000479c3 */ /* 0x000ef00000002500 */
[----:B------:R-:W4:Y:S01]  /*0060*/  LDC.64 R2, c[0x0][0x388] ;  /* 0x0000e200ff027b82 */ /* 0x000f220000000a00 */
[----:B-1----:R-:W-:-:S05]  /*0070*/  IMAD R0, R4, UR5, RZ ;  /* 0x0000000504007c24 */ /* 0x002fca000f8e02ff */
[----:B0-----:R-:W-:Y:S01]  /*0080*/  ISETP.GE.AND P0, PT, R7, R0, PT ;  /* 0x000000000700720c */ /* 0x001fe20003f06270 */
[----:B---3--:R-:W-:-:S04]  /*0090*/  UIMAD UR4, UR4, UR5, URZ ;  /* 0x00000005040472a4 */ /* 0x008fc8000f8e02ff */
[----:B------:R-:W-:Y:S02]  /*00a0*/  UIADD3 UR8, UPT, UPT, UR4, UR5, URZ ;  /* 0x0000000504087290 */ /* 0x000fe4000fffe0ff */
[----:B------:R-:W-:-:S04]  /*00b0*/  VIADD R5, R7, UR4 ;  /* 0x0000000407057c36 */ /* 0x000fc80008000000 */
[----:B----4-:R-:W-:-:S04]  /*00c0*/  IMAD.WIDE.U32 R2, R5, 0x4, R2 ;  /* 0x0000000405027825 */ /* 0x010fc800078e0002 */
[C---:B------:R-:W-:Y:S01]  /*00d0*/  IMAD R5, R4.reuse, UR4, R7 ;  /* 0x0000000404057c24 */ /* 0x040fe2000f8e0207 */
[----:B--2---:R0:W-:Y:S01]  /*00e0*/  STG.E desc[UR6][R2.64], RZ ;  /* 0x000000ff02007986 */ /* 0x0041e2000c101906 */
[----:B------:R-:W-:Y:S01]  /*00f0*/  IMAD R0, R4, UR8, RZ ;  /* 0x0000000804007c24 */ /* 0x000fe2000f8e02ff */
[----:B------:R-:W-:Y:S06]  /*0100*/  @P0 EXIT ;  /* 0x000000000000094d */ /* 0x000fec0003800000 */
[----:B------:R-:W1:Y:S01]  /*0110*/  I2F.U32.RP R8, UR5 ;  /* 0x0000000500087d06 */ /* 0x000e620008209000 */
[----:B------:R-:W-:Y:S01]  /*0120*/  VIADD R9, R5, UR5 ;  /* 0x0000000505097c36 */ /* 0x000fe20008000000 */
[----:B------:R-:W-:Y:S01]  /*0130*/  ISETP.NE.U32.AND P3, PT, RZ, UR5, PT ;  /* 0x00000005ff007c0c */ /* 0x000fe2000bf65070 */
[----:B------:R-:W-:Y:S01]  /*0140*/  BSSY.RECONVERGENT B0, `(.L_x_0) ;  /* 0x000002a000007945 */ /* 0x000fe20003800200 */
[----:B------:R-:W-:Y:S02]  /*0150*/  IMAD.MOV.U32 R15, RZ, RZ, RZ ;  /* 0x000000ffff0f7224 */ /* 0x000fe400078e00ff */
[----:B------:R-:W-:-:S04]  /*0160*/  VIMNMX R4, PT, PT, R0, R9, !PT ;  /* 0x0000000900047248 */ /* 0x000fc80007fe0100 */
[----:B------:R-:W-:-:S04]  /*0170*/  IADD3 R4, PT, PT, -R9, R4, RZ ;  /* 0x0000000409047210 */ /* 0x000fc80007ffe1ff */
[----:B------:R-:W-:Y:S01]  /*0180*/  ISETP.NE.AND P0, PT, R4, RZ, PT ;  /* 0x000000ff0400720c */ /* 0x000fe20003f05270 */
[----:B-1----:R-:W1:Y:S02]  /*0190*/  MUFU.RCP R8, R8 ;  /* 0x0000000800087308 */ /* 0x002e640000001000 */
[----:B-1----:R-:W-:Y:S02]  /*01a0*/  VIADD R6, R8, 0xffffffe ;  /* 0x0ffffffe08067836 */ /* 0x002fe40000000000 */
[----:B------:R-:W-:-:S04]  /*01b0*/  VIADD R8, R4, 0xffffffff ;  /* 0xffffffff04087836 */ /* 0x000fc80000000000 */
[----:B------:R1:W2:Y:S04]  /*01c0*/  F2I.FTZ.U32.TRUNC.NTZ R7, R6 ;  /* 0x0000000600077305 */ /* 0x0002a8000021f000 */
[----:B------:R-:W-:Y:S01]  /*01d0*/  @!P0 IMAD.MOV R8, RZ, RZ, R4 ;  /* 0x000000ffff088224 */ /* 0x000fe200078e0204 */
[----:B------:R-:W-:Y:S01]  /*01e0*/  SEL R4, RZ, 0x1, !P0 ;  /* 0x00000001ff047807 */ /* 0x000fe20004000000 */
[----:B-1----:R-:W-:Y:S02]  /*01f0*/  HFMA2 R6, -RZ, RZ, 0, 0 ;  /* 0x00000000ff067431 */ /* 0x002fe400000001ff */
[----:B--2---:R-:W-:-:S04]  /*0200*/  IMAD.MOV R9, RZ, RZ, -R7 ;  /* 0x000000ffff097224 */ /* 0x004fc800078e0a07 */
[----:B------:R-:W-:-:S04]  /*0210*/  IMAD R9, R9, UR5, RZ ;  /* 0x0000000509097c24 */ /* 0x000fc8000f8e02ff */
[----:B------:R-:W-:-:S06]  /*0220*/  IMAD.HI.U32 R7, R7, R9, R6 ;  /* 0x0000000907077227 */ /* 0x000fcc00078e0006 */
[----:B------:R-:W-:-:S04]  /*0230*/  IMAD.HI.U32 R7, R7, R8, RZ ;  /* 0x0000000807077227 */ /* 0x000fc800078e00ff */
[----:B------:R-:W-:-:S04]  /*0240*/  IMAD.MOV R9, RZ, RZ, -R7 ;  /* 0x000000ffff097224 */ /* 0x000fc800078e0a07 */
[----:B------:R-:W-:-:S05]  /*0250*/  IMAD R8, R9, UR5, R8 ;  /* 0x0000000509087c24 */ /* 0x000fca000f8e0208 */
[----:B------:R-:W-:-:S13]  /*0260*/  ISETP.GE.U32.AND P1, PT, R8, UR5, PT ;  /* 0x0000000508007c0c */ /* 0x000fda000bf26070 */
[----:B------:R-:W-:Y:S01]  /*0270*/  @P1 IADD3 R8, PT, PT, R8, -UR5, RZ ;  /* 0x8000000508081c10 */ /* 0x000fe2000fffe0ff */
[----:B------:R-:W-:-:S03]  /*0280*/  @P1 VIADD R7, R7, 0x1 ;  /* 0x0000000107071836 */ /* 0x000fc60000000000 */
[----:B------:R-:W-:-:S13]  /*0290*/  ISETP.GE.U32.AND P2, PT, R8, UR5, PT ;  /* 0x0000000508007c0c */ /* 0x000fda000bf46070 */
[----:B------:R-:W-:Y:S01]  /*02a0*/  @P2 VIADD R7, R7, 0x1 ;  /* 0x0000000107072836 */ /* 0x000fe20000000000 */
[----:B------:R-:W-:-:S04]  /*02b0*/  @!P3 LOP3.LUT R7, RZ, UR5, RZ, 0x33, !PT ;  /* 0x00000005ff07bc12 */ /* 0x000fc8000f8e33ff */
[----:B------:R-:W-:-:S04]  /*02c0*/  IADD3 R4, PT, PT, R4, R7, RZ ;  /* 0x0000000704047210 */ /* 0x000fc80007ffe0ff */
[C---:B------:R-:W-:Y:S02]  /*02d0*/  LOP3.LUT R6, R4.reuse, 0x3, RZ, 0xc0, !PT ;  /* 0x0000000304067812 */ /* 0x040fe400078ec0ff */
[----:B------:R-:W-:Y:S02]  /*02e0*/  ISETP.GE.U32.AND P1, PT, R4, 0x3, PT ;  /* 0x000000030400780c */ /* 0x000fe40003f26070 */
[----:B------:R-:W-:-:S13]  /*02f0*/  ISETP.NE.AND P0, PT, R6, 0x3, PT ;  /* 0x000000030600780c */ /* 0x000fda0003f05270 */
[----:B------:R-:W-:Y:S05]  /*0300*/  @!P0 BRA `(.L_x_1) ;  /* 0x0000000000348947 */ /* 0x000fea0003800000 */
[----:B------:R-:W1:Y:S01]  /*0310*/  LDC.64 R8, c[0x0][0x380] ;  /* 0x0000e000ff087b82 */ /* 0x000e620000000a00 */
[----:B------:R-:W-:Y:S01]  /*0320*/  VIADD R4, R4, 0x1 ;  /* 0x0000000104047836 */ /* 0x000fe20000000000 */
[----:B------:R-:W-:-:S04]  /*0330*/  MOV R15, RZ ;  /* 0x000000ff000f7202 */ /* 0x000fc80000000f00 */
[----:B------:R-:W-:-:S05]  /*0340*/  LOP3.LUT R4, R4, 0x3, RZ, 0xc0, !PT ;  /* 0x0000000304047812 */ /* 0x000fca00078ec0ff */
[----:B------:R-:W-:-:S07]  /*0350*/  IMAD.MOV R4, RZ, RZ, -R4 ;  /* 0x000000ffff047224 */ /* 0x000fce00078e0a04 */
.L_x_2:
[----:B-1----:R-:W-:-:S06]  /*0360*/  IMAD.WIDE R6, R5, 0x4, R8 ;  /* 0x0000000405067825 */ /* 0x002fcc00078e0208 */
[----:B--2---:R-:W2:Y:S01]  /*0370*/  LDG.E R6, desc[UR6][R6.64] ;  /* 0x0000000606067981 */ /* 0x004ea2000c1e1900 */
[----:B------:R-:W-:Y:S01]  /*0380*/  VIADD R4, R4, 0x1 ;  /* 0x0000000104047836 */ /* 0x000fe20000000000 */
[----:B------:R-:W-:-:S04]  /*0390*/  IADD3 R5, PT, PT, R5, UR5, RZ ;  /* 0x0000000505057c10 */ /* 0x000fc8000fffe0ff */
[----:B------:R-:W-:Y:S02]  /*03a0*/  ISETP.NE.AND P0, PT, R4, RZ, PT ;  /* 0x000000ff0400720c */ /* 0x000fe40003f05270 */
[----:B--2---:R-:W-:-:S05]  /*03b0*/  FMNMX R15, R6, R15, !PT ;  /* 0x0000000f060f7209 */ /* 0x004fca0007800000 */
[----:B------:R2:W-:Y:S06]  /*03c0*/  STG.E desc[UR6][R2.64], R15 ;  /* 0x0000000f02007986 */ /* 0x0005ec000c101906 */
[----:B------:R-:W-:Y:S05]  /*03d0*/  @P0 BRA `(.L_x_2) ;  /* 0xfffffffc00e00947 */ /* 0x000fea000383ffff */
.L_x_1:
[----:B------:R-:W-:Y:S05]  /*03e0*/  BSYNC.RECONVERGENT B0 ;  /* 0x0000000000007941 */ /* 0x000fea0003800200 */
.L_x_0:
[----:B------:R-:W-:Y:S05]  /*03f0*/  @!P1 EXIT ;  /* 0x000000000000994d */ /* 0x000fea0003800000 */
[----:B------:R-:W1:Y:S01]  /*0400*/  LDC.64 R6, c[0x0][0x380] ;  /* 0x0000e000ff067b82 */ /* 0x000e620000000a00 */
[----:B------:R-:W-:-:S12]  /*0410*/  USHF.L.U32 UR4, UR5, 0x2, URZ ;  /* 0x0000000205047899 */ /* 0x000fd800080006ff */
.L_x_3:
[----:B-1----:R-:W-:-:S05]  /*0420*/  IMAD.WIDE R12, R5, 0x4, R6 ;  /* 0x00000004050c7825 */ /* 0x002fca00078e0206 */
[----:B------:R-:W2:Y:S01]  /*0430*/  LDG.E R4, desc[UR6][R12.64] ;  /* 0x000000060c047981 */ /* 0x000ea2000c1e1900 */
[----:B------:R-:W-:-:S05]  /*0440*/  IADD3 R8, P0, PT, R12, UR4, RZ ;  /* 0x000000040c087c10 */ /* 0x000fca000ff1e0ff */
[----:B------:R-:W-:Y:S01]  /*0450*/  IMAD.X R9, RZ, RZ, R13, P0 ;  /* 0x000000ffff097224 */ /* 0x000fe200000e060d */
[----:B--23--:R-:W-:-:S05]  /*0460*/  FMNMX R15, R4, R15, !PT ;  /* 0x0000000f040f7209 */ /* 0x00cfca0007800000 */
[----:B------:R1:W-:Y:S04]  /*0470*/  STG.E desc[UR6][R2.64], R15 ;  /* 0x0000000f02007986 */ /* 0x0003e8000c101906 */
[----:B------:R-:W2:Y:S01]  /*0480*/  LDG.E R4, desc[UR6][R8.64] ;  /* 0x0000000608047981 */ /* 0x000ea2000c1e1900 */
[----:B------:R-:W-:-:S05]  /*0490*/  IADD3 R10, P0, PT, R8, UR4, RZ ;  /* 0x00000004080a7c10 */ /* 0x000fca000ff1e0ff */
[----:B------:R-:W-:Y:S01]  /*04a0*/  IMAD.X R11, RZ, RZ, R9, P0 ;  /* 0x000000ffff0b7224 */ /* 0x000fe200000e0609 */
[----:B--2---:R-:W-:-:S05]  /*04b0*/  FMNMX R17, R15, R4, !PT ;  /* 0x000000040f117209 */ /* 0x004fca0007800000 */
[----:B------:R3:W-:Y:S04]  /*04c0*/  STG.E desc[UR6][R2.64], R17 ;  /* 0x0000001102007986 */ /* 0x0007e8000c101906 */
[----:B------:R-:W2:Y:S01]  /*04d0*/  LDG.E R4, desc[UR6][R10.64] ;  /* 0x000000060a047981 */ /* 0x000ea2000c1e1900 */
[----:B------:R-:W-:-:S04]  /*04e0*/  IADD3 R12, P0, PT, R10, UR4, RZ ;  /* 0x000000040a0c7c10 */ /* 0x000fc8000ff1e0ff */
[----:B------:R-:W-:Y:S02]  /*04f0*/  IADD3.X R13, PT, PT, RZ, R11, RZ, P0, !PT ;  /* 0x0000000bff0d7210 */ /* 0x000fe400007fe4ff */
[----:B--2---:R-:W-:-:S05]  /*0500*/  FMNMX R19, R17, R4, !PT ;  /* 0x0000000411137209 */ /* 0x004fca0007800000 */
[----:B------:R3:W-:Y:S04]  /*0510*/  STG.E desc[UR6][R2.64], R19 ;  /* 0x0000001302007986 */ /* 0x0007e8000c101906 */
[----:B------:R-:W1:Y:S01]  /*0520*/  LDG.E R12, desc[UR6][R12.64] ;  /* 0x000000060c0c7981 */ /* 0x000e62000c1e1900 */
[----:B------:R-:W-:-:S05]  /*0530*/  VIADD R5, R5, UR4 ;  /* 0x0000000405057c36 */ /* 0x000fca0008000000 */
[----:B------:R-:W-:Y:S02]  /*0540*/  ISETP.GE.AND P0, PT, R5, R0, PT ;  /* 0x000000000500720c */ /* 0x000fe40003f06270 */
[----:B-1----:R-:W-:-:S05]  /*0550*/  FMNMX R15, R19, R12, !PT ;  /* 0x0000000c130f7209 */ /* 0x002fca0007800000 */
[----:B------:R3:W-:Y:S06]  /*0560*/  STG.E desc[UR6][R2.64], R15 ;  /* 0x0000000f02007986 */ /* 0x0007ec000c101906 */
[----:B------:R-:W-:Y:S05]  /*0570*/  @!P0 BRA `(.L_x_3) ;  /* 0xfffffffc00a88947 */ /* 0x000fea000383ffff */
[----:B------:R-:W-:Y:S05]  /*0580*/  EXIT ;  /* 0x000000000000794d */ /* 0x000fea0003800000 */
.L_x_4:
[----:B------:R-:W-:-:S00]  /*0590*/  BRA `(.L_x_4) ;  /* 0xfffffffc00fc7947 */ /* 0x000fc0000383ffff */
[----:B------:R-:W-:-:S00]  /*05a0*/  NOP ;  /* 0x0000000000007918 */ /* 0x000fc00000000000 */
        /* <DEDUP_REMOVED lines=13> */
.L_x_5:


//--------------------- .nv.shared.reserved.0     --------------------------
	.section	.nv.shared.reserved.0,"aw",@nobits
	.weak		__nv_reservedSMEM_offset_0_alias
	.size		__nv_reservedSMEM_offset_0_alias, 0, 64
	.other		__nv_reservedSMEM_offset_0_alias,@"STO_CUDA_RESERVED_SHARED STV_DEFAULT"
__nv_reservedSMEM_offset_0_alias:
	.zero		0
	.zero		64


//--------------------- .nv.constant0._Z6reducePKfPfi --------------------------
	.section	.nv.constant0._Z6reducePKfPfi,"a",@progbits
	.sectionflags	@""
	.align	4
.nv.constant0._Z6reducePKfPfi:
	.zero		916


//--------------------- SYMBOLS --------------------------

	.type		.nv.reservedSmem.offset0,@object
	.size		.nv.reservedSmem.offset0,0x4
